//
// Generated by NVIDIA NVVM Compiler
//
// Compiler Build ID: CL-36424714
// Cuda compilation tools, release 13.0, V13.0.88
// Based on NVVM 20.0.0
//

.version 9.0
.target sm_100
.address_size 64

	// .globl	_Z28ConvergentSumReductionKernelPiS_

.visible .entry _Z28ConvergentSumReductionKernelPiS_(
	.param .u64 .ptr .align 1 _Z28ConvergentSumReductionKernelPiS__param_0,
	.param .u64 .ptr .align 1 _Z28ConvergentSumReductionKernelPiS__param_1
)
{
	.reg .pred 	%p<4>;
	.reg .b32 	%r<10>;
	.reg .b64 	%rd<9>;

	ld.param.u64 	%rd4, [_Z28ConvergentSumReductionKernelPiS__param_0];
	ld.param.u64 	%rd3, [_Z28ConvergentSumReductionKernelPiS__param_1];
	cvta.to.global.u64 	%rd1, %rd4;
	mov.u32 	%r1, %tid.x;
	mov.u32 	%r9, %ntid.x;
	mul.wide.u32 	%rd5, %r1, 4;
	add.s64 	%rd2, %rd1, %rd5;
$L__BB0_1:
	setp.ge.u32 	%p1, %r1, %r9;
	@%p1 bra 	$L__BB0_3;
	mul.wide.s32 	%rd6, %r9, 4;
	add.s64 	%rd7, %rd2, %rd6;
	ld.global.u32 	%r5, [%rd7];
	ld.global.u32 	%r6, [%rd2];
	add.s32 	%r7, %r6, %r5;
	st.global.u32 	[%rd2], %r7;
$L__BB0_3:
	bar.sync 	0;
	shr.u32 	%r4, %r9, 1;
	setp.gt.u32 	%p2, %r9, 1;
	mov.u32 	%r9, %r4;
	@%p2 bra 	$L__BB0_1;
	setp.ne.s32 	%p3, %r1, 0;
	@%p3 bra 	$L__BB0_6;
	ld.global.u32 	%r8, [%rd1];
	cvta.to.global.u64 	%rd8, %rd3;
	st.global.u32 	[%rd8], %r8;
$L__BB0_6:
	ret;

}


// ===== COMPILED SASS (sm_100) =====

	.target	sm_100

	.elftype	@"ET_EXEC"


//--------------------- .note.nv.tkinfo           --------------------------
	.section	.note.nv.tkinfo,"",@"SHT_NOTE"
	.sectionflags	@"SHF_NOTE_NV_TKINFO"
	.tkinfo
        /*0018*/ 	.word	0x00000002
        /*0030*/ 	.string	""
        /*0030*/ 	.string	"ptxas"
        /*0030*/ 	.string	"Cuda compilation tools, release 13.0, V13.0.88"
        /*0030*/ 	.string	"Build cuda_13.0.r13.0/compiler.36424714_0"
        /*0030*/ 	.string	"-arch sm_100 -m 64 "



//--------------------- .note.nv.cuinfo           --------------------------
	.section	.note.nv.cuinfo,"",@"SHT_NOTE"
	.sectionflags	@"SHF_NOTE_NV_CUINFO"
        /*0018*/ 	.short	0x0002
        /*001a*/ 	.short	0x0064
        /*001c*/ 	.short	0x0082
	.zero		2


//--------------------- .nv.info                  --------------------------
	.section	.nv.info,"",@"SHT_CUDA_INFO"
	.align	4


	//----- nvinfo : EIATTR_REGCOUNT
	.align		4
        /*0000*/ 	.byte	0x04, 0x2f
        /*0002*/ 	.short	(.L_1 - .L_0)
	.align		4
.L_0:
        /*0004*/ 	.word	index@(_Z28ConvergentSumReductionKernelPiS_)
        /*0008*/ 	.word	0x0000000c


	//----- nvinfo : EIATTR_FRAME_SIZE
	.align		4
.L_1:
        /*000c*/ 	.byte	0x04, 0x11
        /*000e*/ 	.short	(.L_3 - .L_2)
	.align		4
.L_2:
        /*0010*/ 	.word	index@(_Z28ConvergentSumReductionKernelPiS_)
        /*0014*/ 	.word	0x00000000


	//----- nvinfo : EIATTR_MIN_STACK_SIZE
	.align		4
.L_3:
        /*0018*/ 	.byte	0x04, 0x12
        /*001a*/ 	.short	(.L_5 - .L_4)
	.align		4
.L_4:
        /*001c*/ 	.word	index@(_Z28ConvergentSumReductionKernelPiS_)
        /*0020*/ 	.word	0x00000000
.L_5:


//--------------------- .nv.compat                --------------------------
	.section	.nv.compat,"",@"SHT_CUDA_COMPAT_INFO"
	.align	4
        /*0000*/ 	.byte	0x02, 0x09, 0x00, 0x00, 0x02, 0x02, 0x01, 0x00, 0x02, 0x05, 0x05, 0x00, 0x03, 0x07, 0x01, 0x01
        /*0010*/ 	.byte	0x02, 0x03, 0x00, 0x00, 0x02, 0x06, 0x01, 0x00, 0x04, 0x0b, 0x08, 0x00, 0x09, 0x00, 0x00, 0x00
        /*0020*/ 	.byte	0x00, 0x00, 0x00, 0x00


//--------------------- .nv.info._Z28ConvergentSumReductionKernelPiS_ --------------------------
	.section	.nv.info._Z28ConvergentSumReductionKernelPiS_,"",@"SHT_CUDA_INFO"
	.sectionflags	@""
	.align	4


	//----- nvinfo : EIATTR_CUDA_API_VERSION
	.align		4
        /*0000*/ 	.byte	0x04, 0x37
        /*0002*/ 	.short	(.L_7 - .L_6)
.L_6:
        /*0004*/ 	.word	0x00000082


	//----- nvinfo : EIATTR_KPARAM_INFO
	.align		4
.L_7:
        /*0008*/ 	.byte	0x04, 0x17
        /*000a*/ 	.short	(.L_9 - .L_8)
.L_8:
        /*000c*/ 	.word	0x00000000
        /*0010*/ 	.short	0x0001
        /*0012*/ 	.short	0x0008
        /*0014*/ 	.byte	0x00, 0xf5, 0x21, 0x00


	//----- nvinfo : EIATTR_KPARAM_INFO
	.align		4
.L_9:
        /*0018*/ 	.byte	0x04, 0x17
        /*001a*/ 	.short	(.L_11 - .L_10)
.L_10:
        /*001c*/ 	.word	0x00000000
        /*0020*/ 	.short	0x0000
        /*0022*/ 	.short	0x0000
        /*0024*/ 	.byte	0x00, 0xf5, 0x21, 0x00


	//----- nvinfo : EIATTR_SPARSE_MMA_MASK
	.align		4
.L_11:
        /*0028*/ 	.byte	0x03, 0x50
        /*002a*/ 	.short	0x0000


	//----- nvinfo : EIATTR_MAXREG_COUNT
	.align		4
        /*002c*/ 	.byte	0x03, 0x1b
        /*002e*/ 	.short	0x00ff


	//----- nvinfo : EIATTR_NUM_BARRIERS
	.align		4
        /*0030*/ 	.byte	0x02, 0x4c
        /*0032*/ 	.byte	0x01
	.zero		1


	//----- nvinfo : EIATTR_MERCURY_ISA_VERSION
	.align		4
        /*0034*/ 	.byte	0x03, 0x5f
        /*0036*/ 	.short	0x0101


	//----- nvinfo : EIATTR_VRC_CTA_INIT_COUNT
	.align		4
        /*0038*/ 	.byte	0x02, 0x4a
	.zero		1
	.zero		1


	//----- nvinfo : EIATTR_EXIT_INSTR_OFFSETS
	.align		4
        /*003c*/ 	.byte	0x04, 0x1c
        /*003e*/ 	.short	(.L_13 - .L_12)


	//   ....[0]....
.L_12:
        /*0040*/ 	.word	0x00000150


	//   ....[1]....
        /*0044*/ 	.word	0x000001a0


	//----- nvinfo : EIATTR_CRS_STACK_SIZE
	.align		4
.L_13:
        /*0048*/ 	.byte	0x04, 0x1e
        /*004a*/ 	.short	(.L_15 - .L_14)
.L_14:
        /*004c*/ 	.word	0x00000000


	//----- nvinfo : EIATTR_CBANK_PARAM_SIZE
	.align		4
.L_15:
        /*0050*/ 	.byte	0x03, 0x19
        /*0052*/ 	.short	0x0010


	//----- nvinfo : EIATTR_PARAM_CBANK
	.align		4
        /*0054*/ 	.byte	0x04, 0x0a
        /*0056*/ 	.short	(.L_17 - .L_16)
	.align		4
.L_16:
        /*0058*/ 	.word	index@(.nv.constant0._Z28ConvergentSumReductionKernelPiS_)
        /*005c*/ 	.short	0x0380
        /*005e*/ 	.short	0x0010


	//----- nvinfo : EIATTR_SW_WAR
	.align		4
.L_17:
        /*0060*/ 	.byte	0x04, 0x36
        /*0062*/ 	.short	(.L_19 - .L_18)
.L_18:
        /*0064*/ 	.word	0x00000008
.L_19:


//--------------------- .nv.callgraph             --------------------------
	.section	.nv.callgraph,"",@"SHT_CUDA_CALLGRAPH"
	.align	4
	.sectionentsize	8
	.align		4
        /*0000*/ 	.word	0x00000000
	.align		4
        /*0004*/ 	.word	0xffffffff
	.align		4
        /*0008*/ 	.word	0x00000000
	.align		4
        /*000c*/ 	.word	0xfffffffe
	.align		4
        /*0010*/ 	.word	0x00000000
	.align		4
        /*0014*/ 	.word	0xfffffffd
	.align		4
        /*0018*/ 	.word	0x00000000
	.align		4
        /*001c*/ 	.word	0xfffffffc


//--------------------- .text._Z28ConvergentSumReductionKernelPiS_ --------------------------
	.section	.text._Z28ConvergentSumReductionKernelPiS_,"ax",@progbits
	.align	128
        .global         _Z28ConvergentSumReductionKernelPiS_
        .type           _Z28ConvergentSumReductionKernelPiS_,@function
        .size           _Z28ConvergentSumReductionKernelPiS_,(.L_x_4 - _Z28ConvergentSumReductionKernelPiS_)
        .other          _Z28ConvergentSumReductionKernelPiS_,@"STO_CUDA_ENTRY STV_DEFAULT"
_Z28ConvergentSumReductionKernelPiS_:
.text._Z28ConvergentSumReductionKernelPiS_:
[----:B------:R-:W-:Y:S01]  /*0000*/  LDC R1, c[0x0][0x37c] ;  /* 0x0000df00ff017b82 */ /* 0x000fe20000000800 */
[----:B------:R-:W0:Y:S07]  /*0010*/  S2R R0, SR_TID.X ;  /* 0x0000000000007919 */ /* 0x000e2e0000002100 */
[----:B------:R-:W0:Y:S01]  /*0020*/  LDC.64 R2, c[0x0][0x380] ;  /* 0x0000e000ff027b82 */ /* 0x000e220000000a00 */
[----:B------:R-:W1:Y:S01]  /*0030*/  LDCU UR6, c[0x0][0x360] ;  /* 0x00006c00ff0677ac */ /* 0x000e620008000800 */
[----:B------:R-:W2:Y:S01]  /*0040*/  LDCU.64 UR4, c[0x0][0x358] ;  /* 0x00006b00ff0477ac */ /* 0x000ea20008000a00 */
[----:B-1----:R-:W-:-:S02]  /*0050*/  IMAD.U32 R7, RZ, RZ, UR6 ;  /* 0x00000006ff077e24 */ /* 0x002fc4000f8e00ff */
[----:B0-2---:R-:W-:-:S07]  /*0060*/  IMAD.WIDE.U32 R2, R0, 0x4, R2 ;  /* 0x0000000400027825 */ /* 0x005fce00078e0002 */
.L_x_2:
[----:B------:R-:W-:Y:S01]  /*0070*/  ISETP.GE.U32.AND P0, PT, R0, R7, PT ;  /* 0x000000070000720c */ /* 0x000fe20003f06070 */
[----:B------:R-:W-:-:S12]  /*0080*/  BSSY.RECONVERGENT B0, `(.L_x_0) ;  /* 0x0000007000007945 */ /* 0x000fd80003800200 */
[----:B0-----:R-:W-:Y:S05]  /*0090*/  @P0 BRA `(.L_x_1) ;  /* 0x0000000000140947 */ /* 0x001fea0003800000 */
[----:B------:R-:W-:Y:S01]  /*00a0*/  IMAD.WIDE R4, R7, 0x4, R2 ;  /* 0x0000000407047825 */ /* 0x000fe200078e0202 */
[----:B------:R-:W2:Y:S05]  /*00b0*/  LDG.E R9, desc[UR4][R2.64] ;  /* 0x0000000402097981 */ /* 0x000eaa000c1e1900 */
[----:B------:R-:W2:Y:S02]  /*00c0*/  LDG.E R4, desc[UR4][R4.64] ;  /* 0x0000000404047981 */ /* 0x000ea4000c1e1900 */
[----:B--2---:R-:W-:-:S05]  /*00d0*/  IMAD.IADD R9, R4, 0x1, R9 ;  /* 0x0000000104097824 */ /* 0x004fca00078e0209 */
[----:B------:R0:W-:Y:S02]  /*00e0*/  STG.E desc[UR4][R2.64], R9 ;  /* 0x0000000902007986 */ /* 0x0001e4000c101904 */
.L_x_1:
[----:B------:R-:W-:Y:S05]  /*00f0*/  BSYNC.RECONVERGENT B0 ;  /* 0x0000000000007941 */ /* 0x000fea0003800200 */
.L_x_0:
[----:B------:R-:W-:Y:S01]  /*0100*/  BAR.SYNC.DEFER_BLOCKING 0x0 ;  /* 0x0000000000007b1d */ /* 0x000fe20000010000 */
[----:B------:R-:W-:Y:S02]  /*0110*/  ISETP.GT.U32.AND P0, PT, R7, 0x1, PT ;  /* 0x000000010700780c */ /* 0x000fe40003f04070 */
[----:B------:R-:W-:-:S11]  /*0120*/  SHF.R.U32.HI R7, RZ, 0x1, R7 ;  /* 0x00000001ff077819 */ /* 0x000fd60000011607 */
[----:B------:R-:W-:Y:S05]  /*0130*/  @P0 BRA `(.L_x_2) ;  /* 0xfffffffc00cc0947 */ /* 0x000fea000383ffff */
[----:B------:R-:W-:-:S13]  /*0140*/  ISETP.NE.AND P0, PT, R0, RZ, PT ;  /* 0x000000ff0000720c */ /* 0x000fda0003f05270 */
[----:B------:R-:W-:Y:S05]  /*0150*/  @P0 EXIT ;  /* 0x000000000000094d */ /* 0x000fea0003800000 */
[----:B0-----:R-:W0:Y:S02]  /*0160*/  LDC.64 R2, c[0x0][0x380] ;  /* 0x0000e000ff027b82 */ /* 0x001e240000000a00 */
[----:B0-----:R-:W2:Y:S06]  /*0170*/  LDG.E R3, desc[UR4][R2.64] ;  /* 0x0000000402037981 */ /* 0x001eac000c1e1900 */
[----:B------:R-:W2:Y:S02]  /*0180*/  LDC.64 R4, c[0x0][0x388] ;  /* 0x0000e200ff047b82 */ /* 0x000ea40000000a00 */
[----:B--2---:R-:W-:Y:S01]  /*0190*/  STG.E desc[UR4][R4.64], R3 ;  /* 0x0000000304007986 */ /* 0x004fe2000c101904 */
[----:B------:R-:W-:Y:S05]  /*01a0*/  EXIT ;  /* 0x000000000000794d */ /* 0x000fea0003800000 */
.L_x_3:
[----:B------:R-:W-:-:S00]  /*01b0*/  BRA `(.L_x_3) ;  /* 0xfffffffc00fc7947 */ /* 0x000fc0000383ffff */
[----:B------:R-:W-:-:S00]  /*01c0*/  NOP ;  /* 0x0000000000007918 */ /* 0x000fc00000000000 */
        /* <DEDUP_REMOVED lines=11> */
.L_x_4:


//--------------------- .nv.shared.reserved.0     --------------------------
	.section	.nv.shared.reserved.0,"aw",@nobits
	.weak		__nv_reservedSMEM_offset_0_alias
	.size		__nv_reservedSMEM_offset_0_alias, 0, 64
	.other		__nv_reservedSMEM_offset_0_alias,@"STO_CUDA_RESERVED_SHARED STV_DEFAULT"
__nv_reservedSMEM_offset_0_alias:
	.zero		0
	.zero		64


//--------------------- .nv.constant0._Z28ConvergentSumReductionKernelPiS_ --------------------------
	.section	.nv.constant0._Z28ConvergentSumReductionKernelPiS_,"a",@progbits
	.sectionflags	@""
	.align	4
.nv.constant0._Z28ConvergentSumReductionKernelPiS_:
	.zero		912


//--------------------- SYMBOLS --------------------------

	.type		.nv.reservedSmem.offset0,@object
	.size		.nv.reservedSmem.offset0,0x4
